//
// Generated by NVIDIA NVVM Compiler
//
// Compiler Build ID: CL-36424714
// Cuda compilation tools, release 13.0, V13.0.88
// Based on NVVM 20.0.0
//

.version 9.0
.target sm_100
.address_size 64

	// .globl	_Z9mma_naiveP6__halfS0_S0_iii
// _ZZ9mma_naiveP6__halfS0_S0_iiiE6sAtile has been demoted
// _ZZ9mma_naiveP6__halfS0_S0_iiiE6sBtile has been demoted
// _ZZ9mma_naiveP6__halfS0_S0_iiiE6sCtile has been demoted

.visible .entry _Z9mma_naiveP6__halfS0_S0_iii(
	.param .u64 .ptr .align 1 _Z9mma_naiveP6__halfS0_S0_iii_param_0,
	.param .u64 .ptr .align 1 _Z9mma_naiveP6__halfS0_S0_iii_param_1,
	.param .u64 .ptr .align 1 _Z9mma_naiveP6__halfS0_S0_iii_param_2,
	.param .u32 _Z9mma_naiveP6__halfS0_S0_iii_param_3,
	.param .u32 _Z9mma_naiveP6__halfS0_S0_iii_param_4,
	.param .u32 _Z9mma_naiveP6__halfS0_S0_iii_param_5
)
{
	.reg .pred 	%p<15>;
	.reg .b32 	%r<270>;
	.reg .b64 	%rd<24>;
	// demoted variable
	.shared .align 2 .b8 _ZZ9mma_naiveP6__halfS0_S0_iiiE6sAtile[512];
	// demoted variable
	.shared .align 2 .b8 _ZZ9mma_naiveP6__halfS0_S0_iiiE6sBtile[256];
	// demoted variable
	.shared .align 2 .b8 _ZZ9mma_naiveP6__halfS0_S0_iiiE6sCtile[256];
	ld.param.u64 	%rd5, [_Z9mma_naiveP6__halfS0_S0_iii_param_0];
	ld.param.u64 	%rd6, [_Z9mma_naiveP6__halfS0_S0_iii_param_1];
	ld.param.u32 	%r66, [_Z9mma_naiveP6__halfS0_S0_iii_param_3];
	ld.param.u32 	%r67, [_Z9mma_naiveP6__halfS0_S0_iii_param_4];
	ld.param.u32 	%r65, [_Z9mma_naiveP6__halfS0_S0_iii_param_5];
	cvta.to.global.u64 	%rd1, %rd6;
	cvta.to.global.u64 	%rd2, %rd5;
	mov.u32 	%r68, %ctaid.x;
	mov.u32 	%r70, %ctaid.y;
	shl.b32 	%r1, %r68, 3;
	shl.b32 	%r2, %r70, 4;
	mov.u32 	%r3, %tid.x;
	and.b32  	%r4, %r3, 31;
	setp.ge.s32 	%p1, %r2, %r66;
	setp.ge.s32 	%p2, %r1, %r67;
	or.pred  	%p3, %p1, %p2;
	@%p3 bra 	$L__BB0_20;
	setp.lt.s32 	%p4, %r65, 1;
	mov.b32 	%r268, 0;
	mov.u32 	%r269, %r268;
	@%p4 bra 	$L__BB0_18;
	add.s32 	%r5, %r65, 15;
	shr.u32 	%r6, %r5, 4;
	shr.u32 	%r74, %r4, 1;
	shl.b32 	%r75, %r74, 5;
	mov.u32 	%r76, _ZZ9mma_naiveP6__halfS0_S0_iiiE6sAtile;
	add.s32 	%r77, %r76, %r75;
	shl.b32 	%r78, %r3, 3;
	and.b32  	%r9, %r78, 8;
	shl.b32 	%r79, %r3, 4;
	and.b32  	%r80, %r79, 16;
	add.s32 	%r7, %r77, %r80;
	add.s32 	%r81, %r2, %r74;
	mul.lo.s32 	%r8, %r65, %r81;
	mov.u32 	%r82, _ZZ9mma_naiveP6__halfS0_S0_iiiE6sBtile;
	add.s32 	%r83, %r82, %r75;
	add.s32 	%r10, %r83, %r80;
	shl.b32 	%r84, %r3, 5;
	and.b32  	%r85, %r84, 480;
	add.s32 	%r86, %r76, %r85;
	and.b32  	%r87, %r3, 16;
	add.s32 	%r11, %r86, %r87;
	and.b32  	%r88, %r84, 224;
	add.s32 	%r89, %r82, %r88;
	shl.b32 	%r90, %r3, 1;
	and.b32  	%r91, %r90, 48;
	add.s32 	%r12, %r89, %r91;
	and.b32  	%r13, %r6, 3;
	setp.lt.u32 	%p5, %r65, 49;
	mov.b32 	%r260, 0;
	mov.u32 	%r269, %r260;
	mov.u32 	%r268, %r260;
	@%p5 bra 	$L__BB0_13;
	and.b32  	%r260, %r6, 134217724;
	and.b32  	%r94, %r6, 134217724;
	neg.s32 	%r255, %r94;
	add.s32 	%r95, %r4, 48;
	mad.lo.s32 	%r254, %r67, %r95, %r1;
	or.b32  	%r96, %r4, 32;
	mad.lo.s32 	%r253, %r67, %r96, %r1;
	add.s32 	%r97, %r4, 16;
	mad.lo.s32 	%r252, %r67, %r97, %r1;
	add.s32 	%r251, %r8, %r9;
	mad.lo.s32 	%r250, %r67, %r4, %r1;
	mov.b32 	%r269, 0;
	mov.u32 	%r268, %r269;
$L__BB0_4:
	setp.gt.u32 	%p6, %r4, 15;
	mul.wide.s32 	%rd7, %r251, 2;
	add.s64 	%rd3, %rd2, %rd7;
	ld.global.v4.u32 	{%r98, %r99, %r100, %r101}, [%rd3];
	st.shared.v4.u32 	[%r7], {%r98, %r99, %r100, %r101};
	@%p6 bra 	$L__BB0_6;
	mul.wide.s32 	%rd8, %r250, 2;
	add.s64 	%rd9, %rd1, %rd8;
	ld.global.v4.u32 	{%r102, %r103, %r104, %r105}, [%rd9];
	st.shared.v4.u32 	[%r10], {%r102, %r103, %r104, %r105};
$L__BB0_6:
	bar.sync 	0;
	// begin inline asm
	ldmatrix.sync.aligned.m8n8.x4.shared.b16 {%r106,%r107,%r108,%r109},[%r11]; 

	// end inline asm
	// begin inline asm
	ldmatrix.sync.aligned.m8n8.x2.shared.b16 {%r111,%r112},[%r12]; 

	// end inline asm
	// begin inline asm
	mma.sync.aligned.m16n8k16.row.col.f16.f16.f16.f16 {%r114,%r115},{%r106,%r107,%r108,%r109},{%r111,%r112},{%r269,%r268};  

	// end inline asm
	bar.sync 	0;
	ld.global.v4.u32 	{%r124, %r125, %r126, %r127}, [%rd3+32];
	st.shared.v4.u32 	[%r7], {%r124, %r125, %r126, %r127};
	@%p6 bra 	$L__BB0_8;
	mul.wide.s32 	%rd10, %r252, 2;
	add.s64 	%rd11, %rd1, %rd10;
	ld.global.v4.u32 	{%r128, %r129, %r130, %r131}, [%rd11];
	st.shared.v4.u32 	[%r10], {%r128, %r129, %r130, %r131};
$L__BB0_8:
	bar.sync 	0;
	// begin inline asm
	ldmatrix.sync.aligned.m8n8.x4.shared.b16 {%r132,%r133,%r134,%r135},[%r11]; 

	// end inline asm
	// begin inline asm
	ldmatrix.sync.aligned.m8n8.x2.shared.b16 {%r137,%r138},[%r12]; 

	// end inline asm
	// begin inline asm
	mma.sync.aligned.m16n8k16.row.col.f16.f16.f16.f16 {%r140,%r141},{%r132,%r133,%r134,%r135},{%r137,%r138},{%r114,%r115};  

	// end inline asm
	bar.sync 	0;
	ld.global.v4.u32 	{%r150, %r151, %r152, %r153}, [%rd3+64];
	st.shared.v4.u32 	[%r7], {%r150, %r151, %r152, %r153};
	@%p6 bra 	$L__BB0_10;
	mul.wide.s32 	%rd12, %r253, 2;
	add.s64 	%rd13, %rd1, %rd12;
	ld.global.v4.u32 	{%r154, %r155, %r156, %r157}, [%rd13];
	st.shared.v4.u32 	[%r10], {%r154, %r155, %r156, %r157};
$L__BB0_10:
	bar.sync 	0;
	// begin inline asm
	ldmatrix.sync.aligned.m8n8.x4.shared.b16 {%r158,%r159,%r160,%r161},[%r11]; 

	// end inline asm
	// begin inline asm
	ldmatrix.sync.aligned.m8n8.x2.shared.b16 {%r163,%r164},[%r12]; 

	// end inline asm
	// begin inline asm
	mma.sync.aligned.m16n8k16.row.col.f16.f16.f16.f16 {%r166,%r167},{%r158,%r159,%r160,%r161},{%r163,%r164},{%r140,%r141};  

	// end inline asm
	bar.sync 	0;
	ld.global.v4.u32 	{%r176, %r177, %r178, %r179}, [%rd3+96];
	st.shared.v4.u32 	[%r7], {%r176, %r177, %r178, %r179};
	@%p6 bra 	$L__BB0_12;
	mul.wide.s32 	%rd14, %r254, 2;
	add.s64 	%rd15, %rd1, %rd14;
	ld.global.v4.u32 	{%r180, %r181, %r182, %r183}, [%rd15];
	st.shared.v4.u32 	[%r10], {%r180, %r181, %r182, %r183};
$L__BB0_12:
	bar.sync 	0;
	// begin inline asm
	ldmatrix.sync.aligned.m8n8.x4.shared.b16 {%r184,%r185,%r186,%r187},[%r11]; 

	// end inline asm
	// begin inline asm
	ldmatrix.sync.aligned.m8n8.x2.shared.b16 {%r189,%r190},[%r12]; 

	// end inline asm
	// begin inline asm
	mma.sync.aligned.m16n8k16.row.col.f16.f16.f16.f16 {%r269,%r268},{%r184,%r185,%r186,%r187},{%r189,%r190},{%r166,%r167};  

	// end inline asm
	bar.sync 	0;
	add.s32 	%r255, %r255, 4;
	shl.b32 	%r202, %r67, 6;
	add.s32 	%r254, %r254, %r202;
	add.s32 	%r253, %r253, %r202;
	add.s32 	%r252, %r252, %r202;
	add.s32 	%r251, %r251, 64;
	add.s32 	%r250, %r250, %r202;
	setp.ne.s32 	%p10, %r255, 0;
	@%p10 bra 	$L__BB0_4;
$L__BB0_13:
	setp.eq.s32 	%p11, %r13, 0;
	@%p11 bra 	$L__BB0_18;
	shl.b32 	%r203, %r260, 4;
	add.s32 	%r204, %r203, %r4;
	mad.lo.s32 	%r265, %r67, %r204, %r1;
	shl.b32 	%r49, %r67, 4;
	add.s32 	%r205, %r8, %r203;
	shl.b32 	%r206, %r3, 3;
	and.b32  	%r207, %r206, 8;
	add.s32 	%r264, %r205, %r207;
	neg.s32 	%r263, %r13;
$L__BB0_15:
	.pragma "nounroll";
	setp.gt.u32 	%p12, %r4, 15;
	mul.wide.s32 	%rd16, %r264, 2;
	add.s64 	%rd17, %rd2, %rd16;
	ld.global.v4.u32 	{%r208, %r209, %r210, %r211}, [%rd17];
	st.shared.v4.u32 	[%r7], {%r208, %r209, %r210, %r211};
	@%p12 bra 	$L__BB0_17;
	mul.wide.s32 	%rd18, %r265, 2;
	add.s64 	%rd19, %rd1, %rd18;
	ld.global.v4.u32 	{%r212, %r213, %r214, %r215}, [%rd19];
	st.shared.v4.u32 	[%r10], {%r212, %r213, %r214, %r215};
$L__BB0_17:
	bar.sync 	0;
	// begin inline asm
	ldmatrix.sync.aligned.m8n8.x4.shared.b16 {%r216,%r217,%r218,%r219},[%r11]; 

	// end inline asm
	// begin inline asm
	ldmatrix.sync.aligned.m8n8.x2.shared.b16 {%r221,%r222},[%r12]; 

	// end inline asm
	// begin inline asm
	mma.sync.aligned.m16n8k16.row.col.f16.f16.f16.f16 {%r269,%r268},{%r216,%r217,%r218,%r219},{%r221,%r222},{%r269,%r268};  

	// end inline asm
	bar.sync 	0;
	add.s32 	%r265, %r265, %r49;
	add.s32 	%r264, %r264, 16;
	add.s32 	%r263, %r263, 1;
	setp.ne.s32 	%p13, %r263, 0;
	@%p13 bra 	$L__BB0_15;
$L__BB0_18:
	shl.b32 	%r234, %r4, 2;
	and.b32  	%r235, %r234, 112;
	mov.u32 	%r236, _ZZ9mma_naiveP6__halfS0_S0_iiiE6sCtile;
	add.s32 	%r237, %r236, %r235;
	shl.b32 	%r238, %r3, 2;
	and.b32  	%r239, %r238, 12;
	add.s32 	%r240, %r237, %r239;
	st.shared.u32 	[%r240], %r269;
	st.shared.u32 	[%r240+128], %r268;
	bar.sync 	0;
	setp.gt.u32 	%p14, %r4, 15;
	@%p14 bra 	$L__BB0_20;
	ld.param.u64 	%rd23, [_Z9mma_naiveP6__halfS0_S0_iii_param_2];
	add.s32 	%r241, %r2, %r4;
	mad.lo.s32 	%r242, %r67, %r241, %r1;
	cvta.to.global.u64 	%rd20, %rd23;
	mul.wide.u32 	%rd21, %r242, 2;
	add.s64 	%rd22, %rd20, %rd21;
	shl.b32 	%r243, %r4, 4;
	add.s32 	%r245, %r236, %r243;
	ld.shared.v4.u32 	{%r246, %r247, %r248, %r249}, [%r245];
	st.global.v4.u32 	[%rd22], {%r246, %r247, %r248, %r249};
$L__BB0_20:
	ret;

}


// ===== COMPILED SASS (sm_100) =====

	.target	sm_100

	.elftype	@"ET_EXEC"


//--------------------- .note.nv.tkinfo           --------------------------
	.section	.note.nv.tkinfo,"",@"SHT_NOTE"
	.sectionflags	@"SHF_NOTE_NV_TKINFO"
	.tkinfo
        /*0018*/ 	.word	0x00000002
        /*0030*/ 	.string	""
        /*0030*/ 	.string	"ptxas"
        /*0030*/ 	.string	"Cuda compilation tools, release 13.0, V13.0.88"
        /*0030*/ 	.string	"Build cuda_13.0.r13.0/compiler.36424714_0"
        /*0030*/ 	.string	"-arch sm_100 -m 64 "



//--------------------- .note.nv.cuinfo           --------------------------
	.section	.note.nv.cuinfo,"",@"SHT_NOTE"
	.sectionflags	@"SHF_NOTE_NV_CUINFO"
        /*0018*/ 	.short	0x0002
        /*001a*/ 	.short	0x0064
        /*001c*/ 	.short	0x0082
	.zero		2


//--------------------- .nv.info                  --------------------------
	.section	.nv.info,"",@"SHT_CUDA_INFO"
	.align	4


	//----- nvinfo : EIATTR_REGCOUNT
	.align		4
        /*0000*/ 	.byte	0x04, 0x2f
        /*0002*/ 	.short	(.L_1 - .L_0)
	.align		4
.L_0:
        /*0004*/ 	.word	index@(_Z9mma_naiveP6__halfS0_S0_iii)
        /*0008*/ 	.word	0x0000001c


	//----- nvinfo : EIATTR_FRAME_SIZE
	.align		4
.L_1:
        /*000c*/ 	.byte	0x04, 0x11
        /*000e*/ 	.short	(.L_3 - .L_2)
	.align		4
.L_2:
        /*0010*/ 	.word	index@(_Z9mma_naiveP6__halfS0_S0_iii)
        /*0014*/ 	.word	0x00000000


	//----- nvinfo : EIATTR_MIN_STACK_SIZE
	.align		4
.L_3:
        /*0018*/ 	.byte	0x04, 0x12
        /*001a*/ 	.short	(.L_5 - .L_4)
	.align		4
.L_4:
        /*001c*/ 	.word	index@(_Z9mma_naiveP6__halfS0_S0_iii)
        /*0020*/ 	.word	0x00000000
.L_5:


//--------------------- .nv.compat                --------------------------
	.section	.nv.compat,"",@"SHT_CUDA_COMPAT_INFO"
	.align	4
        /*0000*/ 	.byte	0x02, 0x09, 0x00, 0x00, 0x02, 0x02, 0x01, 0x00, 0x02, 0x05, 0x05, 0x00, 0x03, 0x07, 0x01, 0x01
        /*0010*/ 	.byte	0x02, 0x03, 0x00, 0x00, 0x02, 0x06, 0x01, 0x00, 0x04, 0x0b, 0x08, 0x00, 0x09, 0x00, 0x00, 0x00
        /*0020*/ 	.byte	0x00, 0x00, 0x00, 0x00


//--------------------- .nv.info._Z9mma_naiveP6__halfS0_S0_iii --------------------------
	.section	.nv.info._Z9mma_naiveP6__halfS0_S0_iii,"",@"SHT_CUDA_INFO"
	.sectionflags	@""
	.align	4


	//----- nvinfo : EIATTR_CUDA_API_VERSION
	.align		4
        /*0000*/ 	.byte	0x04, 0x37
        /*0002*/ 	.short	(.L_7 - .L_6)
.L_6:
        /*0004*/ 	.word	0x00000082


	//----- nvinfo : EIATTR_KPARAM_INFO
	.align		4
.L_7:
        /*0008*/ 	.byte	0x04, 0x17
        /*000a*/ 	.short	(.L_9 - .L_8)
.L_8:
        /*000c*/ 	.word	0x00000000
        /*0010*/ 	.short	0x0005
        /*0012*/ 	.short	0x0020
        /*0014*/ 	.byte	0x00, 0xf0, 0x11, 0x00


	//----- nvinfo : EIATTR_KPARAM_INFO
	.align		4
.L_9:
        /*0018*/ 	.byte	0x04, 0x17
        /*001a*/ 	.short	(.L_11 - .L_10)
.L_10:
        /*001c*/ 	.word	0x00000000
        /*0020*/ 	.short	0x0004
        /*0022*/ 	.short	0x001c
        /*0024*/ 	.byte	0x00, 0xf0, 0x11, 0x00


	//----- nvinfo : EIATTR_KPARAM_INFO
	.align		4
.L_11:
        /*0028*/ 	.byte	0x04, 0x17
        /*002a*/ 	.short	(.L_13 - .L_12)
.L_12:
        /*002c*/ 	.word	0x00000000
        /*0030*/ 	.short	0x0003
        /*0032*/ 	.short	0x0018
        /*0034*/ 	.byte	0x00, 0xf0, 0x11, 0x00


	//----- nvinfo : EIATTR_KPARAM_INFO
	.align		4
.L_13:
        /*0038*/ 	.byte	0x04, 0x17
        /*003a*/ 	.short	(.L_15 - .L_14)
.L_14:
        /*003c*/ 	.word	0x00000000
        /*0040*/ 	.short	0x0002
        /*0042*/ 	.short	0x0010
        /*0044*/ 	.byte	0x00, 0xf5, 0x21, 0x00


	//----- nvinfo : EIATTR_KPARAM_INFO
	.align		4
.L_15:
        /*0048*/ 	.byte	0x04, 0x17
        /*004a*/ 	.short	(.L_17 - .L_16)
.L_16:
        /*004c*/ 	.word	0x00000000
        /*0050*/ 	.short	0x0001
        /*0052*/ 	.short	0x0008
        /*0054*/ 	.byte	0x00, 0xf5, 0x21, 0x00


	//----- nvinfo : EIATTR_KPARAM_INFO
	.align		4
.L_17:
        /*0058*/ 	.byte	0x04, 0x17
        /*005a*/ 	.short	(.L_19 - .L_18)
.L_18:
        /*005c*/ 	.word	0x00000000
        /*0060*/ 	.short	0x0000
        /*0062*/ 	.short	0x0000
        /*0064*/ 	.byte	0x00, 0xf5, 0x21, 0x00


	//----- nvinfo : EIATTR_SPARSE_MMA_MASK
	.align		4
.L_19:
        /*0068*/ 	.byte	0x03, 0x50
        /*006a*/ 	.short	0x0000


	//----- nvinfo : EIATTR_MAXREG_COUNT
	.align		4
        /*006c*/ 	.byte	0x03, 0x1b
        /*006e*/ 	.short	0x00ff


	//----- nvinfo : EIATTR_NUM_BARRIERS
	.align		4
        /*0070*/ 	.byte	0x02, 0x4c
        /*0072*/ 	.byte	0x01
	.zero		1


	//----- nvinfo : EIATTR_MERCURY_ISA_VERSION
	.align		4
        /*0074*/ 	.byte	0x03, 0x5f
        /*0076*/ 	.short	0x0101


	//----- nvinfo : EIATTR_VRC_CTA_INIT_COUNT
	.align		4
        /*0078*/ 	.byte	0x02, 0x4a
	.zero		1
	.zero		1


	//----- nvinfo : EIATTR_EXIT_INSTR_OFFSETS
	.align		4
        /*007c*/ 	.byte	0x04, 0x1c
        /*007e*/ 	.short	(.L_21 - .L_20)


	//   ....[0]....
.L_20:
        /*0080*/ 	.word	0x00000080


	//   ....[1]....
        /*0084*/ 	.word	0x000009f0


	//   ....[2]....
        /*0088*/ 	.word	0x00000a70


	//----- nvinfo : EIATTR_CBANK_PARAM_SIZE
	.align		4
.L_21:
        /*008c*/ 	.byte	0x03, 0x19
        /*008e*/ 	.short	0x0024


	//----- nvinfo : EIATTR_PARAM_CBANK
	.align		4
        /*0090*/ 	.byte	0x04, 0x0a
        /*0092*/ 	.short	(.L_23 - .L_22)
	.align		4
.L_22:
        /*0094*/ 	.word	index@(.nv.constant0._Z9mma_naiveP6__halfS0_S0_iii)
        /*0098*/ 	.short	0x0380
        /*009a*/ 	.short	0x0024


	//----- nvinfo : EIATTR_SW_WAR
	.align		4
.L_23:
        /*009c*/ 	.byte	0x04, 0x36
        /*009e*/ 	.short	(.L_25 - .L_24)
.L_24:
        /*00a0*/ 	.word	0x00000008
.L_25:


//--------------------- .nv.callgraph             --------------------------
	.section	.nv.callgraph,"",@"SHT_CUDA_CALLGRAPH"
	.align	4
	.sectionentsize	8
	.align		4
        /*0000*/ 	.word	0x00000000
	.align		4
        /*0004*/ 	.word	0xffffffff
	.align		4
        /*0008*/ 	.word	0x00000000
	.align		4
        /*000c*/ 	.word	0xfffffffe
	.align		4
        /*0010*/ 	.word	0x00000000
	.align		4
        /*0014*/ 	.word	0xfffffffd
	.align		4
        /*0018*/ 	.word	0x00000000
	.align		4
        /*001c*/ 	.word	0xfffffffc


//--------------------- .text._Z9mma_naiveP6__halfS0_S0_iii --------------------------
	.section	.text._Z9mma_naiveP6__halfS0_S0_iii,"ax",@progbits
	.align	128
        .global         _Z9mma_naiveP6__halfS0_S0_iii
        .type           _Z9mma_naiveP6__halfS0_S0_iii,@function
        .size           _Z9mma_naiveP6__halfS0_S0_iii,(.L_x_5 - _Z9mma_naiveP6__halfS0_S0_iii)
        .other          _Z9mma_naiveP6__halfS0_S0_iii,@"STO_CUDA_ENTRY STV_DEFAULT"
_Z9mma_naiveP6__halfS0_S0_iii:
.text._Z9mma_naiveP6__halfS0_S0_iii:
[----:B------:R-:W-:Y:S08]  /*0000*/  LDC R1, c[0x0][0x37c] ;  /* 0x0000df00ff017b82 */ /* 0x000ff00000000800 */
[----:B------:R-:W0:Y:S08]  /*0010*/  S2UR UR4, SR_CTAID.X ;  /* 0x00000000000479c3 */ /* 0x000e300000002500 */
[----:B------:R-:W1:Y:S08]  /*0020*/  S2UR UR5, SR_CTAID.Y ;  /* 0x00000000000579c3 */ /* 0x000e700000002600 */
[----:B------:R-:W2:Y:S01]  /*0030*/  LDC.64 R12, c[0x0][0x398] ;  /* 0x0000e600ff0c7b82 */ /* 0x000ea20000000a00 */
[----:B0-----:R-:W-:-:S02]  /*0040*/  USHF.L.U32 UR4, UR4, 0x3, URZ ;  /* 0x0000000304047899 */ /* 0x001fc400080006ff */
[----:B-1----:R-:W-:-:S04]  /*0050*/  USHF.L.U32 UR5, UR5, 0x4, URZ ;  /* 0x0000000405057899 */ /* 0x002fc800080006ff */
[----:B--2---:R-:W-:-:S04]  /*0060*/  ISETP.LE.AND P0, PT, R13, UR4, PT ;  /* 0x000000040d007c0c */ /* 0x004fc8000bf03270 */
[----:B------:R-:W-:-:S13]  /*0070*/  ISETP.LE.OR P0, PT, R12, UR5, P0 ;  /* 0x000000050c007c0c */ /* 0x000fda0008703670 */
[----:B------:R-:W-:Y:S05]  /*0080*/  @P0 EXIT ;  /* 0x000000000000094d */ /* 0x000fea0003800000 */
[----:B------:R-:W0:Y:S01]  /*0090*/  S2R R0, SR_TID.X ;  /* 0x0000000000007919 */ /* 0x000e220000002100 */
[----:B------:R-:W1:Y:S01]  /*00a0*/  LDCU UR12, c[0x0][0x3a0] ;  /* 0x00007400ff0c77ac */ /* 0x000e620008000800 */
[----:B------:R-:W-:Y:S01]  /*00b0*/  CS2R R6, SRZ ;  /* 0x0000000000067805 */ /* 0x000fe2000001ff00 */
[----:B------:R-:W2:Y:S01]  /*00c0*/  LDCU.64 UR10, c[0x0][0x358] ;  /* 0x00006b00ff0a77ac */ /* 0x000ea20008000a00 */
[----:B-1----:R-:W-:Y:S01]  /*00d0*/  UISETP.GE.AND UP0, UPT, UR12, 0x1, UPT ;  /* 0x000000010c00788c */ /* 0x002fe2000bf06270 */
[----:B0-----:R-:W-:-:S08]  /*00e0*/  LOP3.LUT R16, R0, 0x1f, RZ, 0xc0, !PT ;  /* 0x0000001f00107812 */ /* 0x001fd000078ec0ff */
[----:B--2---:R-:W-:Y:S05]  /*00f0*/  BRA.U !UP0, `(.L_x_0) ;  /* 0x0000000908087547 */ /* 0x004fea000b800000 */
[----:B------:R-:W0:Y:S01]  /*0100*/  S2UR UR8, SR_CgaCtaId ;  /* 0x00000000000879c3 */ /* 0x000e220000008800 */
[----:B------:R-:W-:Y:S01]  /*0110*/  UMOV UR7, 0x400 ;  /* 0x0000040000077882 */ /* 0x000fe20000000000 */
[C---:B------:R-:W-:Y:S01]  /*0120*/  IMAD.SHL.U32 R5, R0.reuse, 0x20, RZ ;  /* 0x0000002000057824 */ /* 0x040fe200078e00ff */
[C---:B------:R-:W-:Y:S01]  /*0130*/  LOP3.LUT R7, R0.reuse, 0x10, RZ, 0xc0, !PT ;  /* 0x0000001000077812 */ /* 0x040fe200078ec0ff */
[C---:B------:R-:W-:Y:S01]  /*0140*/  IMAD.SHL.U32 R3, R0.reuse, 0x10, RZ ;  /* 0x0000001000037824 */ /* 0x040fe200078e00ff */
[----:B------:R-:W-:Y:S01]  /*0150*/  SHF.R.U32.HI R23, RZ, 0x1, R16 ;  /* 0x00000001ff177819 */ /* 0x000fe20000011610 */
[----:B------:R-:W-:Y:S01]  /*0160*/  UISETP.GE.U32.AND UP1, UPT, UR12, 0x31, UPT ;  /* 0x000000310c00788c */ /* 0x000fe2000bf26070 */
[----:B------:R-:W-:Y:S01]  /*0170*/  LOP3.LUT R2, R5, 0x1e0, RZ, 0xc0, !PT ;  /* 0x000001e005027812 */ /* 0x000fe200078ec0ff */
[----:B------:R-:W-:Y:S01]  /*0180*/  UIADD3 UR6, UPT, UPT, UR12, 0xf, URZ ;  /* 0x0000000f0c067890 */ /* 0x000fe2000fffe0ff */
[----:B------:R-:W-:Y:S02]  /*0190*/  SHF.L.U32 R6, R0, 0x1, RZ ;  /* 0x0000000100067819 */ /* 0x000fe400000006ff */
[----:B------:R-:W-:Y:S01]  /*01a0*/  LOP3.LUT R4, R3, 0x10, RZ, 0xc0, !PT ;  /* 0x0000001003047812 */ /* 0x000fe200078ec0ff */
[----:B------:R-:W-:Y:S01]  /*01b0*/  USHF.R.U32.HI UR6, URZ, 0x4, UR6 ;  /* 0x00000004ff067899 */ /* 0x000fe20008011606 */
[----:B------:R-:W-:-:S02]  /*01c0*/  LOP3.LUT R3, R5, 0xe0, RZ, 0xc0, !PT ;  /* 0x000000e005037812 */ /* 0x000fc400078ec0ff */
[----:B------:R-:W-:Y:S02]  /*01d0*/  LOP3.LUT R6, R6, 0x30, RZ, 0xc0, !PT ;  /* 0x0000003006067812 */ /* 0x000fe400078ec0ff */
[----:B------:R-:W-:Y:S01]  /*01e0*/  MOV R22, RZ ;  /* 0x000000ff00167202 */ /* 0x000fe20000000f00 */
[----:B0-----:R-:W-:Y:S02]  /*01f0*/  ULEA UR9, UR8, UR7, 0x18 ;  /* 0x0000000708097291 */ /* 0x001fe4000f8ec0ff */
[----:B------:R-:W-:-:S04]  /*0200*/  UIADD3 UR7, UPT, UPT, UR7, 0x200, URZ ;  /* 0x0000020007077890 */ /* 0x000fc8000fffe0ff */
[----:B------:R-:W-:Y:S01]  /*0210*/  ULEA UR7, UR8, UR7, 0x18 ;  /* 0x0000000708077291 */ /* 0x000fe2000f8ec0ff */
[----:B------:R-:W-:Y:S01]  /*0220*/  IADD3 R2, PT, PT, R7, UR9, R2 ;  /* 0x0000000907027c10 */ /* 0x000fe2000fffe002 */
[----:B------:R-:W-:Y:S01]  /*0230*/  ULOP3.LUT UR8, UR6, 0x3, URZ, 0xc0, !UPT ;  /* 0x0000000306087892 */ /* 0x000fe2000f8ec0ff */
[----:B------:R-:W-:-:S03]  /*0240*/  LEA R5, R23, UR9, 0x5 ;  /* 0x0000000917057c11 */ /* 0x000fc6000f8e28ff */
[C---:B------:R-:W-:Y:S01]  /*0250*/  LEA R7, R23.reuse, UR7, 0x5 ;  /* 0x0000000717077c11 */ /* 0x040fe2000f8e28ff */
[----:B------:R-:W-:Y:S01]  /*0260*/  VIADD R23, R23, UR5 ;  /* 0x0000000517177c36 */ /* 0x000fe20008000000 */
[----:B------:R-:W-:Y:S01]  /*0270*/  IADD3 R3, PT, PT, R6, UR7, R3 ;  /* 0x0000000706037c10 */ /* 0x000fe2000fffe003 */
[----:B------:R-:W-:Y:S01]  /*0280*/  IMAD.IADD R5, R5, 0x1, R4 ;  /* 0x0000000105057824 */ /* 0x000fe200078e0204 */
[----:B------:R-:W-:Y:S01]  /*0290*/  UISETP.NE.AND UP0, UPT, UR8, URZ, UPT ;  /* 0x000000ff0800728c */ /* 0x000fe2000bf05270 */
[----:B------:R-:W-:Y:S01]  /*02a0*/  IMAD.IADD R4, R4, 0x1, R7 ;  /* 0x0000000104047824 */ /* 0x000fe200078e0207 */
[----:B------:R-:W-:Y:S01]  /*02b0*/  CS2R R6, SRZ ;  /* 0x0000000000067805 */ /* 0x000fe2000001ff00 */
[----:B------:R-:W-:Y:S08]  /*02c0*/  BRA.U !UP1, `(.L_x_1) ;  /* 0x0000000509187547 */ /* 0x000ff0000b800000 */
[----:B------:R-:W-:Y:S01]  /*02d0*/  IMAD.SHL.U32 R6, R0, 0x8, RZ ;  /* 0x0000000800067824 */ /* 0x000fe200078e00ff */
[----:B------:R-:W-:Y:S01]  /*02e0*/  ULOP3.LUT UR6, UR6, 0x7fffffc, URZ, 0xc0, !UPT ;  /* 0x07fffffc06067892 */ /* 0x000fe2000f8ec0ff */
[C---:B------:R-:W-:Y:S01]  /*02f0*/  LOP3.LUT R20, R16.reuse, 0x20, RZ, 0xfc, !PT ;  /* 0x0000002010147812 */ /* 0x040fe200078efcff */
[C---:B------:R-:W-:Y:S01]  /*0300*/  VIADD R8, R16.reuse, 0x30 ;  /* 0x0000003010087836 */ /* 0x040fe20000000000 */
[C---:B------:R-:W-:Y:S01]  /*0310*/  IADD3 R10, PT, PT, R16.reuse, 0x10, RZ ;  /* 0x00000010100a7810 */ /* 0x040fe20007ffe0ff */
[-C--:B------:R-:W-:Y:S01]  /*0320*/  IMAD R17, R16, R13.reuse, UR4 ;  /* 0x0000000410117e24 */ /* 0x080fe2000f8e020d */
[----:B------:R-:W-:Y:S01]  /*0330*/  LOP3.LUT R18, R6, 0x8, RZ, 0xc0, !PT ;  /* 0x0000000806127812 */ /* 0x000fe200078ec0ff */
[-C--:B------:R-:W-:Y:S01]  /*0340*/  IMAD R21, R8, R13.reuse, UR4 ;  /* 0x0000000408157e24 */ /* 0x080fe2000f8e020d */
[----:B------:R-:W-:Y:S01]  /*0350*/  ISETP.GT.U32.AND P0, PT, R16, 0xf, PT ;  /* 0x0000000f1000780c */ /* 0x000fe20003f04070 */
[-C--:B------:R-:W-:Y:S01]  /*0360*/  IMAD R20, R20, R13.reuse, UR4 ;  /* 0x0000000414147e24 */ /* 0x080fe2000f8e020d */
[----:B------:R-:W-:Y:S01]  /*0370*/  CS2R R6, SRZ ;  /* 0x0000000000067805 */ /* 0x000fe2000001ff00 */
[----:B------:R-:W-:Y:S01]  /*0380*/  IMAD R19, R10, R13, UR4 ;  /* 0x000000040a137e24 */ /* 0x000fe2000f8e020d */
[----:B------:R-:W-:-:S02]  /*0390*/  UIADD3 UR7, UPT, UPT, -UR6, URZ, URZ ;  /* 0x000000ff06077290 */ /* 0x000fc4000fffe1ff */
[----:B------:R-:W-:Y:S02]  /*03a0*/  IMAD.U32 R22, RZ, RZ, UR6 ;  /* 0x00000006ff167e24 */ /* 0x000fe4000f8e00ff */
[----:B------:R-:W-:-:S08]  /*03b0*/  IMAD R18, R23, UR12, R18 ;  /* 0x0000000c17127c24 */ /* 0x000fd0000f8e0212 */
.L_x_2:
[----:B------:R-:W0:Y:S08]  /*03c0*/  LDC.64 R24, c[0x0][0x380] ;  /* 0x0000e000ff187b82 */ /* 0x000e300000000a00 */
[----:B------:R-:W1:Y:S01]  /*03d0*/  @!P0 LDC.64 R12, c[0x0][0x388] ;  /* 0x0000e200ff0c8b82 */ /* 0x000e620000000a00 */
[----:B0-----:R-:W-:-:S05]  /*03e0*/  IMAD.WIDE R24, R18, 0x2, R24 ;  /* 0x0000000212187825 */ /* 0x001fca00078e0218 */
[----:B------:R-:W2:Y:S01]  /*03f0*/  LDG.E.128 R8, desc[UR10][R24.64] ;  /* 0x0000000a18087981 */ /* 0x000ea2000c1e1d00 */
[----:B-1----:R-:W-:-:S06]  /*0400*/  @!P0 IMAD.WIDE R12, R17, 0x2, R12 ;  /* 0x00000002110c8825 */ /* 0x002fcc00078e020c */
[----:B------:R-:W3:Y:S04]  /*0410*/  @!P0 LDG.E.128 R12, desc[UR10][R12.64] ;  /* 0x0000000a0c0c8981 */ /* 0x000ee8000c1e1d00 */
[----:B--2---:R-:W-:Y:S04]  /*0420*/  STS.128 [R5], R8 ;  /* 0x0000000805007388 */ /* 0x004fe80000000c00 */
[----:B---3--:R0:W-:Y:S01]  /*0430*/  @!P0 STS.128 [R4], R12 ;  /* 0x0000000c04008388 */ /* 0x0081e20000000c00 */
[----:B------:R-:W-:Y:S08]  /*0440*/  BAR.SYNC.DEFER_BLOCKING 0x0 ;  /* 0x0000000000007b1d */ /* 0x000ff00000010000 */
[----:B0-----:R-:W0:Y:S01]  /*0450*/  @!P0 LDC.64 R14, c[0x0][0x388] ;  /* 0x0000e200ff0e8b82 */ /* 0x001e220000000a00 */
[----:B------:R-:W-:Y:S04]  /*0460*/  LDSM.16.M88.2 R12, [R3] ;  /* 0x00000000030c783b */ /* 0x000fe80000000100 */
[----:B------:R-:W1:Y:S01]  /*0470*/  LDSM.16.M88.4 R8, [R2] ;  /* 0x000000000208783b */ /* 0x000e620000000200 */
[----:B0-----:R-:W-:Y:S01]  /*0480*/  @!P0 IMAD.WIDE R14, R19, 0x2, R14 ;  /* 0x00000002130e8825 */ /* 0x001fe200078e020e */
[----:B-1----:R-:W-:Y:S01]  /*0490*/  HMMA.16816.F16 R6, R8, R12, R6 ;  /* 0x0000000c0806723c */ /* 0x002fe20000000806 */
[----:B------:R-:W-:Y:S06]  /*04a0*/  BAR.SYNC.DEFER_BLOCKING 0x0 ;  /* 0x0000000000007b1d */ /* 0x000fec0000010000 */
[----:B------:R-:W2:Y:S04]  /*04b0*/  LDG.E.128 R8, desc[UR10][R24.64+0x20] ;  /* 0x0000200a18087981 */ /* 0x000ea8000c1e1d00 */
        /* <DEDUP_REMOVED lines=22> */
[----:B------:R-:W3:Y:S01]  /*0620*/  @!P0 LDG.E.128 R12, desc[UR10][R14.64] ;  /* 0x0000000a0e0c8981 */ /* 0x000ee2000c1e1d00 */
[----:B------:R-:W-:-:S04]  /*0630*/  UIADD3 UR7, UPT, UPT, UR7, 0x4, URZ ;  /* 0x0000000407077890 */ /* 0x000fc8000fffe0ff */
[----:B------:R-:W-:Y:S01]  /*0640*/  UISETP.NE.AND UP1, UPT, UR7, URZ, UPT ;  /* 0x000000ff0700728c */ /* 0x000fe2000bf25270 */
[----:B------:R-:W-:Y:S01]  /*0650*/  IADD3 R18, PT, PT, R18, 0x40, RZ ;  /* 0x0000004012127810 */ /* 0x000fe20007ffe0ff */
[----:B--2---:R-:W-:Y:S04]  /*0660*/  STS.128 [R5], R8 ;  /* 0x0000000805007388 */ /* 0x004fe80000000c00 */
[----:B---3--:R0:W-:Y:S01]  /*0670*/  @!P0 STS.128 [R4], R12 ;  /* 0x0000000c04008388 */ /* 0x0081e20000000c00 */
[----:B------:R-:W-:Y:S08]  /*0680*/  BAR.SYNC.DEFER_BLOCKING 0x0 ;  /* 0x0000000000007b1d */ /* 0x000ff00000010000 */
[----:B0-----:R-:W0:Y:S01]  /*0690*/  LDC R13, c[0x0][0x39c] ;  /* 0x0000e700ff0d7b82 */ /* 0x001e220000000800 */
[----:B------:R-:W-:Y:S04]  /*06a0*/  LDSM.16.M88.2 R14, [R3] ;  /* 0x00000000030e783b */ /* 0x000fe80000000100 */
[----:B------:R-:W1:Y:S01]  /*06b0*/  LDSM.16.M88.4 R8, [R2] ;  /* 0x000000000208783b */ /* 0x000e620000000200 */
[C---:B0-----:R-:W-:Y:S01]  /*06c0*/  IMAD R21, R13.reuse, 0x40, R21 ;  /* 0x000000400d157824 */ /* 0x041fe200078e0215 */
[C---:B------:R-:W-:Y:S01]  /*06d0*/  LEA R19, R13.reuse, R19, 0x6 ;  /* 0x000000130d137211 */ /* 0x040fe200078e30ff */
[----:B------:R-:W-:-:S02]  /*06e0*/  IMAD R20, R13, 0x40, R20 ;  /* 0x000000400d147824 */ /* 0x000fc400078e0214 */
[----:B------:R-:W-:Y:S01]  /*06f0*/  IMAD R17, R13, 0x40, R17 ;  /* 0x000000400d117824 */ /* 0x000fe200078e0211 */
[----:B-1----:R-:W-:Y:S01]  /*0700*/  HMMA.16816.F16 R6, R8, R14, R6 ;  /* 0x0000000e0806723c */ /* 0x002fe20000000806 */
[----:B------:R-:W-:Y:S06]  /*0710*/  BAR.SYNC.DEFER_BLOCKING 0x0 ;  /* 0x0000000000007b1d */ /* 0x000fec0000010000 */
[----:B------:R-:W-:-:S13]  /*0720*/  BRA.U UP1, `(.L_x_2) ;  /* 0xfffffffd01247547 */ /* 0x000fda000b83ffff */
.L_x_1:
[----:B------:R-:W-:Y:S05]  /*0730*/  BRA.U !UP0, `(.L_x_0) ;  /* 0x0000000108787547 */ /* 0x000fea000b800000 */
[----:B------:R-:W0:Y:S01]  /*0740*/  LDCU UR6, c[0x0][0x3a0] ;  /* 0x00007400ff0677ac */ /* 0x000e220008000800 */
[----:B------:R-:W1:Y:S01]  /*0750*/  LDC R17, c[0x0][0x39c] ;  /* 0x0000e700ff117b82 */ /* 0x000e620000000800 */
[----:B------:R-:W-:Y:S01]  /*0760*/  SHF.L.U32 R9, R0, 0x3, RZ ;  /* 0x0000000300097819 */ /* 0x000fe200000006ff */
[C---:B------:R-:W-:Y:S01]  /*0770*/  IMAD.SHL.U32 R8, R22.reuse, 0x10, RZ ;  /* 0x0000001016087824 */ /* 0x040fe200078e00ff */
[----:B------:R-:W-:Y:S01]  /*0780*/  UIADD3 UR8, UPT, UPT, -UR8, URZ, URZ ;  /* 0x000000ff08087290 */ /* 0x000fe2000fffe1ff */
[----:B------:R-:W-:Y:S01]  /*0790*/  IMAD R20, R22, 0x10, R16 ;  /* 0x0000001016147824 */ /* 0x000fe200078e0210 */
[----:B------:R-:W-:-:S03]  /*07a0*/  LOP3.LUT R9, R9, 0x8, RZ, 0xc0, !PT ;  /* 0x0000000809097812 */ /* 0x000fc600078ec0ff */
[----:B------:R-:W2:Y:S01]  /*07b0*/  LDC.64 R18, c[0x0][0x380] ;  /* 0x0000e000ff127b82 */ /* 0x000ea20000000a00 */
[----:B------:R-:W-:Y:S02]  /*07c0*/  IMAD R20, R20, R13, UR4 ;  /* 0x0000000414147e24 */ /* 0x000fe4000f8e020d */
[----:B0-----:R-:W-:-:S04]  /*07d0*/  IMAD R8, R23, UR6, R8 ;  /* 0x0000000617087c24 */ /* 0x001fc8000f8e0208 */
[----:B------:R-:W-:-:S07]  /*07e0*/  IMAD.IADD R21, R9, 0x1, R8 ;  /* 0x0000000109157824 */ /* 0x000fce00078e0208 */
.L_x_3:
[----:B------:R-:W-:Y:S01]  /*07f0*/  ISETP.GT.U32.AND P0, PT, R16, 0xf, PT ;  /* 0x0000000f1000780c */ /* 0x000fe20003f04070 */
[----:B--2---:R-:W-:-:S05]  /*0800*/  IMAD.WIDE R22, R21, 0x2, R18 ;  /* 0x0000000215167825 */ /* 0x004fca00078e0212 */
[----:B------:R-:W2:Y:S07]  /*0810*/  LDG.E.128 R8, desc[UR10][R22.64] ;  /* 0x0000000a16087981 */ /* 0x000eae000c1e1d00 */
[----:B------:R-:W0:Y:S02]  /*0820*/  @!P0 LDC.64 R14, c[0x0][0x388] ;  /* 0x0000e200ff0e8b82 */ /* 0x000e240000000a00 */
[----:B0-----:R-:W-:-:S06]  /*0830*/  @!P0 IMAD.WIDE R14, R20, 0x2, R14 ;  /* 0x00000002140e8825 */ /* 0x001fcc00078e020e */
[----:B------:R-:W3:Y:S01]  /*0840*/  @!P0 LDG.E.128 R12, desc[UR10][R14.64] ;  /* 0x0000000a0e0c8981 */ /* 0x000ee2000c1e1d00 */
[----:B------:R-:W-:-:S04]  /*0850*/  UIADD3 UR8, UPT, UPT, UR8, 0x1, URZ ;  /* 0x0000000108087890 */ /* 0x000fc8000fffe0ff */
[----:B------:R-:W-:Y:S01]  /*0860*/  UISETP.NE.AND UP0, UPT, UR8, URZ, UPT ;  /* 0x000000ff0800728c */ /* 0x000fe2000bf05270 */
[----:B------:R-:W-:Y:S01]  /*0870*/  VIADD R21, R21, 0x10 ;  /* 0x0000001015157836 */ /* 0x000fe20000000000 */
[----:B--2---:R-:W-:Y:S04]  /*0880*/  STS.128 [R5], R8 ;  /* 0x0000000805007388 */ /* 0x004fe80000000c00 */
[----:B---3--:R1:W-:Y:S01]  /*0890*/  @!P0 STS.128 [R4], R12 ;  /* 0x0000000c04008388 */ /* 0x0083e20000000c00 */
[----:B------:R-:W-:Y:S06]  /*08a0*/  BAR.SYNC.DEFER_BLOCKING 0x0 ;  /* 0x0000000000007b1d */ /* 0x000fec0000010000 */
[----:B------:R-:W-:Y:S04]  /*08b0*/  LDSM.16.M88.2 R24, [R3] ;  /* 0x000000000318783b */ /* 0x000fe80000000100 */
[----:B------:R-:W0:Y:S01]  /*08c0*/  LDSM.16.M88.4 R8, [R2] ;  /* 0x000000000208783b */ /* 0x000e220000000200 */
[----:B-1----:R-:W-:-:S05]  /*08d0*/  MOV R13, R17 ;  /* 0x00000011000d7202 */ /* 0x002fca0000000f00 */
[----:B------:R-:W-:Y:S01]  /*08e0*/  IMAD R20, R13, 0x10, R20 ;  /* 0x000000100d147824 */ /* 0x000fe200078e0214 */
[----:B0-----:R-:W-:Y:S01]  /*08f0*/  HMMA.16816.F16 R6, R8, R24, R6 ;  /* 0x000000180806723c */ /* 0x001fe20000000806 */
[----:B------:R-:W-:Y:S06]  /*0900*/  BAR.SYNC.DEFER_BLOCKING 0x0 ;  /* 0x0000000000007b1d */ /* 0x000fec0000010000 */
[----:B------:R-:W-:-:S13]  /*0910*/  BRA.U UP0, `(.L_x_3) ;  /* 0xfffffffd00b47547 */ /* 0x000fda000b83ffff */
.L_x_0:
[----:B------:R-:W0:Y:S01]  /*0920*/  S2UR UR7, SR_CgaCtaId ;  /* 0x00000000000779c3 */ /* 0x000e220000008800 */
[----:B------:R-:W-:Y:S01]  /*0930*/  UMOV UR6, 0x400 ;  /* 0x0000040000067882 */ /* 0x000fe20000000000 */
[----:B------:R-:W-:Y:S01]  /*0940*/  SHF.L.U32 R2, R0, 0x2, RZ ;  /* 0x0000000200027819 */ /* 0x000fe200000006ff */
[----:B------:R-:W-:Y:S01]  /*0950*/  UIADD3 UR6, UPT, UPT, UR6, 0x300, URZ ;  /* 0x0000030006067890 */ /* 0x000fe2000fffe0ff */
[C---:B------:R-:W-:Y:S01]  /*0960*/  IMAD.SHL.U32 R0, R16.reuse, 0x4, RZ ;  /* 0x0000000410007824 */ /* 0x040fe200078e00ff */
[----:B------:R-:W-:Y:S02]  /*0970*/  ISETP.GT.U32.AND P0, PT, R16, 0xf, PT ;  /* 0x0000000f1000780c */ /* 0x000fe40003f04070 */
[----:B------:R-:W-:Y:S02]  /*0980*/  LOP3.LUT R3, R2, 0xc, RZ, 0xc0, !PT ;  /* 0x0000000c02037812 */ /* 0x000fe400078ec0ff */
[----:B------:R-:W-:Y:S01]  /*0990*/  LOP3.LUT R0, R0, 0x70, RZ, 0xc0, !PT ;  /* 0x0000007000007812 */ /* 0x000fe200078ec0ff */
[----:B0-----:R-:W-:-:S06]  /*09a0*/  ULEA UR6, UR7, UR6, 0x18 ;  /* 0x0000000607067291 */ /* 0x001fcc000f8ec0ff */
[----:B------:R-:W-:-:S05]  /*09b0*/  IADD3 R0, PT, PT, R3, UR6, R0 ;  /* 0x0000000603007c10 */ /* 0x000fca000fffe000 */
[----:B------:R0:W-:Y:S04]  /*09c0*/  STS [R0], R6 ;  /* 0x0000000600007388 */ /* 0x0001e80000000800 */
[----:B------:R0:W-:Y:S01]  /*09d0*/  STS [R0+0x80], R7 ;  /* 0x0000800700007388 */ /* 0x0001e20000000800 */
[----:B------:R-:W-:Y:S06]  /*09e0*/  BAR.SYNC.DEFER_BLOCKING 0x0 ;  /* 0x0000000000007b1d */ /* 0x000fec0000010000 */
[----:B------:R-:W-:Y:S05]  /*09f0*/  @P0 EXIT ;  /* 0x000000000000094d */ /* 0x000fea0003800000 */
[C---:B------:R-:W-:Y:S01]  /*0a00*/  LEA R4, R16.reuse, UR6, 0x4 ;  /* 0x0000000610047c11 */ /* 0x040fe2000f8e20ff */
[----:B------:R-:W1:Y:S01]  /*0a10*/  LDC.64 R2, c[0x0][0x390] ;  /* 0x0000e400ff027b82 */ /* 0x000e620000000a00 */
[----:B------:R-:W-:-:S04]  /*0a20*/  IADD3 R16, PT, PT, R16, UR5, RZ ;  /* 0x0000000510107c10 */ /* 0x000fc8000fffe0ff */
[----:B0-----:R-:W0:Y:S01]  /*0a30*/  LDS.128 R4, [R4] ;  /* 0x0000000004047984 */ /* 0x001e220000000c00 */
[----:B------:R-:W-:-:S04]  /*0a40*/  IMAD R13, R16, R13, UR4 ;  /* 0x00000004100d7e24 */ /* 0x000fc8000f8e020d */
[----:B-1----:R-:W-:-:S05]  /*0a50*/  IMAD.WIDE.U32 R2, R13, 0x2, R2 ;  /* 0x000000020d027825 */ /* 0x002fca00078e0002 */
[----:B0-----:R-:W-:Y:S01]  /*0a60*/  STG.E.128 desc[UR10][R2.64], R4 ;  /* 0x0000000402007986 */ /* 0x001fe2000c101d0a */
[----:B------:R-:W-:Y:S05]  /*0a70*/  EXIT ;  /* 0x000000000000794d */ /* 0x000fea0003800000 */
.L_x_4:
[----:B------:R-:W-:-:S00]  /*0a80*/  BRA `(.L_x_4) ;  /* 0xfffffffc00fc7947 */ /* 0x000fc0000383ffff */
[----:B------:R-:W-:-:S00]  /*0a90*/  NOP ;  /* 0x0000000000007918 */ /* 0x000fc00000000000 */
        /* <DEDUP_REMOVED lines=14> */
.L_x_5:


//--------------------- .nv.shared._Z9mma_naiveP6__halfS0_S0_iii --------------------------
	.section	.nv.shared._Z9mma_naiveP6__halfS0_S0_iii,"aw",@nobits
	.sectionflags	@""
	.align	2
.nv.shared._Z9mma_naiveP6__halfS0_S0_iii:
	.zero		2048


//--------------------- .nv.shared.reserved.0     --------------------------
	.section	.nv.shared.reserved.0,"aw",@nobits
	.weak		__nv_reservedSMEM_offset_0_alias
	.size		__nv_reservedSMEM_offset_0_alias, 0, 64
	.other		__nv_reservedSMEM_offset_0_alias,@"STO_CUDA_RESERVED_SHARED STV_DEFAULT"
__nv_reservedSMEM_offset_0_alias:
	.zero		0
	.zero		64


//--------------------- .nv.constant0._Z9mma_naiveP6__halfS0_S0_iii --------------------------
	.section	.nv.constant0._Z9mma_naiveP6__halfS0_S0_iii,"a",@progbits
	.sectionflags	@""
	.align	4
.nv.constant0._Z9mma_naiveP6__halfS0_S0_iii:
	.zero		932


//--------------------- SYMBOLS --------------------------

	.type		.nv.reservedSmem.offset0,@object
	.size		.nv.reservedSmem.offset0,0x4
	.type		.nv.reservedSmem.cap,@object
	.size		.nv.reservedSmem.cap,0x4
